	.headerflags	@"EF_CUDA_TEXMODE_UNIFIED EF_CUDA_64BIT_ADDRESS EF_CUDA_ACCELERATORS EF_CUDA_SM90 EF_CUDA_VIRTUAL_SM(EF_CUDA_SM90)"
	.elftype	@"ET_EXEC"


//--------------------- .nv.info                  --------------------------
	.section	.nv.info,"",@"SHT_CUDA_INFO"
	.align	4


	//----- nvinfo : EIATTR_REGCOUNT
	.align		4
        /*0000*/ 	.byte	0x04, 0x2f
        /*0002*/ 	.short	(.L_3 - .L_2)
	.align		4
.L_2:
        /*0004*/ 	.word	index@(triton_poi_fused__native_batch_norm_legit_no_training_cat_relu_54)
        /*0008*/ 	.word	0x0000001c


	//----- nvinfo : EIATTR_MIN_STACK_SIZE
	.align		4
.L_3:
        /*000c*/ 	.byte	0x04, 0x12
        /*000e*/ 	.short	(.L_5 - .L_4)
	.align		4
.L_4:
        /*0010*/ 	.word	index@(triton_poi_fused__native_batch_norm_legit_no_training_cat_relu_54)
        /*0014*/ 	.word	0x00000000


	//----- nvinfo : EIATTR_FRAME_SIZE
	.align		4
.L_5:
        /*0018*/ 	.byte	0x04, 0x11
        /*001a*/ 	.short	(.L_7 - .L_6)
	.align		4
.L_6:
        /*001c*/ 	.word	index@(triton_poi_fused__native_batch_norm_legit_no_training_cat_relu_54)
        /*0020*/ 	.word	0x00000000


	//----- nvinfo : EIATTR_MIN_STACK_SIZE
	.align		4
.L_7:
        /*0024*/ 	.byte	0x04, 0x12
        /*0026*/ 	.short	(.L_9 - .L_8)
	.align		4
.L_8:
        /*0028*/ 	.word	index@(triton_poi_fused__native_batch_norm_legit_no_training_cat_relu_54)
        /*002c*/ 	.word	0x00000000
.L_9:


//--------------------- .nv.info.triton_poi_fused__native_batch_norm_legit_no_training_cat_relu_54 --------------------------
	.section	.nv.info.triton_poi_fused__native_batch_norm_legit_no_training_cat_relu_54,"",@"SHT_CUDA_INFO"
	.sectionflags	@""
	.align	4


	//----- nvinfo : EIATTR_CUDA_API_VERSION
	.align		4
        /*0000*/ 	.byte	0x04, 0x37
        /*0002*/ 	.short	(.L_11 - .L_10)
.L_10:
        /*0004*/ 	.word	0x0000007c


	//----- nvinfo : EIATTR_KPARAM_INFO
	.align		4
.L_11:
        /*0008*/ 	.byte	0x04, 0x17
        /*000a*/ 	.short	(.L_13 - .L_12)
.L_12:
        /*000c*/ 	.word	0x00000000
        /*0010*/ 	.short	0x0008
        /*0012*/ 	.short	0x0040
        /*0014*/ 	.byte	0x00, 0xf0, 0x11, 0x00


	//----- nvinfo : EIATTR_KPARAM_INFO
	.align		4
.L_13:
        /*0018*/ 	.byte	0x04, 0x17
        /*001a*/ 	.short	(.L_15 - .L_14)
.L_14:
        /*001c*/ 	.word	0x00000000
        /*0020*/ 	.short	0x0007
        /*0022*/ 	.short	0x0038
        /*0024*/ 	.byte	0x00, 0xf4, 0x21, 0x00


	//----- nvinfo : EIATTR_KPARAM_INFO
	.align		4
.L_15:
        /*0028*/ 	.byte	0x04, 0x17
        /*002a*/ 	.short	(.L_17 - .L_16)
.L_16:
        /*002c*/ 	.word	0x00000000
        /*0030*/ 	.short	0x0006
        /*0032*/ 	.short	0x0030
        /*0034*/ 	.byte	0x00, 0xf4, 0x21, 0x00


	//----- nvinfo : EIATTR_KPARAM_INFO
	.align		4
.L_17:
        /*0038*/ 	.byte	0x04, 0x17
        /*003a*/ 	.short	(.L_19 - .L_18)
.L_18:
        /*003c*/ 	.word	0x00000000
        /*0040*/ 	.short	0x0005
        /*0042*/ 	.short	0x0028
        /*0044*/ 	.byte	0x00, 0xf4, 0x21, 0x00


	//----- nvinfo : EIATTR_KPARAM_INFO
	.align		4
.L_19:
        /*0048*/ 	.byte	0x04, 0x17
        /*004a*/ 	.short	(.L_21 - .L_20)
.L_20:
        /*004c*/ 	.word	0x00000000
        /*0050*/ 	.short	0x0004
        /*0052*/ 	.short	0x0020
        /*0054*/ 	.byte	0x00, 0xf4, 0x21, 0x00


	//----- nvinfo : EIATTR_KPARAM_INFO
	.align		4
.L_21:
        /*0058*/ 	.byte	0x04, 0x17
        /*005a*/ 	.short	(.L_23 - .L_22)
.L_22:
        /*005c*/ 	.word	0x00000000
        /*0060*/ 	.short	0x0003
        /*0062*/ 	.short	0x0018
        /*0064*/ 	.byte	0x00, 0xf4, 0x21, 0x00


	//----- nvinfo : EIATTR_KPARAM_INFO
	.align		4
.L_23:
        /*0068*/ 	.byte	0x04, 0x17
        /*006a*/ 	.short	(.L_25 - .L_24)
.L_24:
        /*006c*/ 	.word	0x00000000
        /*0070*/ 	.short	0x0002
        /*0072*/ 	.short	0x0010
        /*0074*/ 	.byte	0x00, 0xf4, 0x21, 0x00


	//----- nvinfo : EIATTR_KPARAM_INFO
	.align		4
.L_25:
        /*0078*/ 	.byte	0x04, 0x17
        /*007a*/ 	.short	(.L_27 - .L_26)
.L_26:
        /*007c*/ 	.word	0x00000000
        /*0080*/ 	.short	0x0001
        /*0082*/ 	.short	0x0008
        /*0084*/ 	.byte	0x00, 0xf4, 0x21, 0x00


	//----- nvinfo : EIATTR_KPARAM_INFO
	.align		4
.L_27:
        /*0088*/ 	.byte	0x04, 0x17
        /*008a*/ 	.short	(.L_29 - .L_28)
.L_28:
        /*008c*/ 	.word	0x00000000
        /*0090*/ 	.short	0x0000
        /*0092*/ 	.short	0x0000
        /*0094*/ 	.byte	0x00, 0xf4, 0x21, 0x00


	//----- nvinfo : EIATTR_SPARSE_MMA_MASK
	.align		4
.L_29:
        /*0098*/ 	.byte	0x03, 0x50
        /*009a*/ 	.short	0x0000


	//----- nvinfo : EIATTR_MAXREG_COUNT
	.align		4
        /*009c*/ 	.byte	0x03, 0x1b
        /*009e*/ 	.short	0x00ff


	//----- nvinfo : EIATTR_EXIT_INSTR_OFFSETS
	.align		4
        /*00a0*/ 	.byte	0x04, 0x1c
        /*00a2*/ 	.short	(.L_31 - .L_30)


	//   ....[0]....
.L_30:
        /*00a4*/ 	.word	0x00000680


	//   ....[1]....
        /*00a8*/ 	.word	0x000006a0


	//----- nvinfo : EIATTR_REQNTID
	.align		4
.L_31:
        /*00ac*/ 	.byte	0x04, 0x10
        /*00ae*/ 	.short	(.L_33 - .L_32)
.L_32:
        /*00b0*/ 	.word	0x00000080
        /*00b4*/ 	.word	0x00000001
        /*00b8*/ 	.word	0x00000001


	//----- nvinfo : EIATTR_CBANK_PARAM_SIZE
	.align		4
.L_33:
        /*00bc*/ 	.byte	0x03, 0x19
        /*00be*/ 	.short	0x0044


	//----- nvinfo : EIATTR_PARAM_CBANK
	.align		4
        /*00c0*/ 	.byte	0x04, 0x0a
        /*00c2*/ 	.short	(.L_35 - .L_34)
	.align		4
.L_34:
        /*00c4*/ 	.word	index@(.nv.constant0.triton_poi_fused__native_batch_norm_legit_no_training_cat_relu_54)
        /*00c8*/ 	.short	0x0210
        /*00ca*/ 	.short	0x0044


	//----- nvinfo : EIATTR_SW_WAR
	.align		4
.L_35:
        /*00cc*/ 	.byte	0x04, 0x36
        /*00ce*/ 	.short	(.L_37 - .L_36)
.L_36:
        /*00d0*/ 	.word	0x00000008
.L_37:


//--------------------- .nv.callgraph             --------------------------
	.section	.nv.callgraph,"",@"SHT_CUDA_CALLGRAPH"
	.align	4
	.sectionentsize	8
	.align		4
        /*0000*/ 	.word	0x00000000
	.align		4
        /*0004*/ 	.word	0xffffffff
	.align		4
        /*0008*/ 	.word	0x00000000
	.align		4
        /*000c*/ 	.word	0xfffffffe
	.align		4
        /*0010*/ 	.word	0x00000000
	.align		4
        /*0014*/ 	.word	0xfffffffd
	.align		4
        /*0018*/ 	.word	0x00000000
	.align		4
        /*001c*/ 	.word	0xfffffffc


//--------------------- .nv.constant4             --------------------------
	.section	.nv.constant4,"a",@progbits
	.align	8
	.align		8
.nv.constant4:
        /*0000*/ 	.dword	_$_str
	.align		8
        /*0008*/ 	.dword	_$_str_$_2


//--------------------- .text.triton_poi_fused__native_batch_norm_legit_no_training_cat_relu_54 --------------------------
	.section	.text.triton_poi_fused__native_batch_norm_legit_no_training_cat_relu_54,"ax",@progbits
	.align	128
        .global         triton_poi_fused__native_batch_norm_legit_no_training_cat_relu_54
        .type           triton_poi_fused__native_batch_norm_legit_no_training_cat_relu_54,@function
        .size           triton_poi_fused__native_batch_norm_legit_no_training_cat_relu_54,(.L_x_1 - triton_poi_fused__native_batch_norm_legit_no_training_cat_relu_54)
        .other          triton_poi_fused__native_batch_norm_legit_no_training_cat_relu_54,@"STO_CUDA_ENTRY STV_DEFAULT"
triton_poi_fused__native_batch_norm_legit_no_training_cat_relu_54:
.text.triton_poi_fused__native_batch_norm_legit_no_training_cat_relu_54:
[----:B------:R-:W0:Y:S01]  /*0000*/  LDC R1, c[0x0][0x28] ;  /* 0x00000a00ff017b82 */ /* 0x000e220000000800 */
[----:B------:R-:W1:Y:S07]  /*0010*/  S2R R0, SR_TID.X ;  /* 0x0000000000007919 */ /* 0x000e6e0000002100 */
[----:B------:R-:W2:Y:S01]  /*0020*/  LDC.64 R4, c[0x0][0x228] ;  /* 0x00008a00ff047b82 */ /* 0x000ea20000000a00 */
[----:B------:R-:W-:Y:S01]  /*0030*/  IMAD.MOV.U32 R6, RZ, RZ, RZ ;  /* 0x000000ffff067224 */ /* 0x000fe200078e00ff */
[----:B------:R-:W-:Y:S01]  /*0040*/  ULDC.64 UR4, c[0x0][0x208] ;  /* 0x0000820000047ab9 */ /* 0x000fe20000000a00 */
[----:B------:R-:W3:Y:S01]  /*0050*/  S2R R3, SR_CTAID.X ;  /* 0x0000000000037919 */ /* 0x000ee20000002500 */
[----:B------:R-:W-:Y:S01]  /*0060*/  IMAD.MOV.U32 R10, RZ, RZ, RZ ;  /* 0x000000ffff0a7224 */ /* 0x000fe200078e00ff */
[----:B------:R-:W-:-:S03]  /*0070*/  ULDC.64 UR6, c[0x0][0x218] ;  /* 0x0000860000067ab9 */ /* 0x000fc60000000a00 */
[----:B------:R-:W4:Y:S01]  /*0080*/  LDC.64 R14, c[0x0][0x220] ;  /* 0x00008800ff0e7b82 */ /* 0x000f220000000a00 */
[----:B-1----:R-:W-:-:S05]  /*0090*/  IMAD.SHL.U32 R0, R0, 0x2, RZ ;  /* 0x0000000200007824 */ /* 0x002fca00078e00ff */
[----:B------:R-:W-:-:S05]  /*00a0*/  LOP3.LUT R0, R0, 0xfe, RZ, 0xc0, !PT ;  /* 0x000000fe00007812 */ /* 0x000fca00078ec0ff */
[----:B---3--:R-:W-:-:S05]  /*00b0*/  IMAD R0, R3, 0x100, R0 ;  /* 0x0000010003007824 */ /* 0x008fca00078e0200 */
[----:B------:R-:W-:Y:S02]  /*00c0*/  SHF.R.S32.HI R3, RZ, 0x1f, R0 ;  /* 0x0000001fff037819 */ /* 0x000fe40000011400 */
[----:B------:R-:W-:Y:S02]  /*00d0*/  ISETP.GE.AND P0, PT, R0, 0x2600, PT ;  /* 0x000026000000780c */ /* 0x000fe40003f06270 */
[----:B------:R-:W-:-:S04]  /*00e0*/  LEA.HI R3, R3, R0, RZ, 0x2 ;  /* 0x0000000003037211 */ /* 0x000fc800078f10ff */
[----:B------:R-:W-:-:S05]  /*00f0*/  SHF.R.S32.HI R11, RZ, 0x2, R3 ;  /* 0x00000002ff0b7819 */ /* 0x000fca0000011403 */
[----:B------:R-:W-:-:S05]  /*0100*/  IMAD.HI R2, R11, 0x6bca1af3, RZ ;  /* 0x6bca1af30b027827 */ /* 0x000fca00078e02ff */
[----:B------:R-:W-:-:S04]  /*0110*/  SHF.R.U32.HI R7, RZ, 0x1f, R2 ;  /* 0x0000001fff077819 */ /* 0x000fc80000011602 */
[----:B------:R-:W-:-:S05]  /*0120*/  LEA.HI.SX32 R2, R2, R7, 0x18 ;  /* 0x0000000702027211 */ /* 0x000fca00078fc2ff */
[----:B------:R-:W-:-:S04]  /*0130*/  IMAD R11, R2, -0x260, R11 ;  /* 0xfffffda0020b7824 */ /* 0x000fc800078e020b */
[----:B--2---:R-:W-:-:S05]  /*0140*/  IMAD.WIDE R4, R11, 0x4, R4 ;  /* 0x000000040b047825 */ /* 0x004fca00078e0204 */
[----:B------:R-:W2:Y:S01]  /*0150*/  @!P0 LDG.E.EL R6, desc[UR4][R4.64] ;  /* 0x0000000404068981 */ /* 0x000ea2000c2e1900 */
[----:B------:R-:W-:-:S03]  /*0160*/  IMAD.HI R2, R0, 0x6bca1af3, RZ ;  /* 0x6bca1af300027827 */ /* 0x000fc600078e02ff */
[----:B------:R1:W3:Y:S01]  /*0170*/  @!P0 LDG.E.EL R10, desc[UR4][R4.64] ;  /* 0x00000004040a8981 */ /* 0x0002e2000c2e1900 */
[----:B------:R-:W-:Y:S01]  /*0180*/  LOP3.LUT R7, R3, 0xfffffffc, RZ, 0xc0, !PT ;  /* 0xfffffffc03077812 */ /* 0x000fe200078ec0ff */
[----:B------:R-:W-:Y:S01]  /*0190*/  IMAD.SHL.U32 R8, R11, 0x4, RZ ;  /* 0x000000040b087824 */ /* 0x000fe200078e00ff */
[----:B------:R-:W-:Y:S02]  /*01a0*/  SHF.R.U32.HI R9, RZ, 0x1f, R2 ;  /* 0x0000001fff097819 */ /* 0x000fe40000011602 */
[----:B------:R-:W-:Y:S02]  /*01b0*/  IADD3 R7, R0, -R7, RZ ;  /* 0x8000000700077210 */ /* 0x000fe40007ffe0ff */
[----:B------:R-:W-:Y:S02]  /*01c0*/  LEA.HI.SX32 R17, R2, R9, 0x16 ;  /* 0x0000000902117211 */ /* 0x000fe400078fb2ff */
[----:B------:R-:W5:Y:S03]  /*01d0*/  LDC.64 R2, c[0x0][0x210] ;  /* 0x00008400ff027b82 */ /* 0x000f660000000a00 */
[----:B------:R-:W-:-:S02]  /*01e0*/  IMAD.SHL.U32 R9, R17, 0x80, RZ ;  /* 0x0000008011097824 */ /* 0x000fc400078e00ff */
[----:B-1----:R-:W-:-:S03]  /*01f0*/  IMAD R4, R17, -0x980, R0 ;  /* 0xfffff68011047824 */ /* 0x002fc600078e0200 */
[--C-:B------:R-:W-:Y:S01]  /*0200*/  IADD3 R18, P1, P2, R8, R7, R9.reuse ;  /* 0x0000000708127210 */ /* 0x100fe20007a3e009 */
[----:B------:R-:W-:Y:S01]  /*0210*/  IMAD R25, R17, 0x900, R4 ;  /* 0x0000090011197824 */ /* 0x000fe200078e0204 */
[----:B------:R-:W-:Y:S02]  /*0220*/  SHF.R.S32.HI R13, RZ, 0x1f, R9 ;  /* 0x0000001fff0d7819 */ /* 0x000fe40000011409 */
[----:B------:R-:W-:Y:S02]  /*0230*/  CS2R R4, SRZ ;  /* 0x0000000000047805 */ /* 0x000fe4000001ff00 */
[----:B------:R-:W-:Y:S02]  /*0240*/  SHF.R.S32.HI R8, RZ, 0x1f, R8 ;  /* 0x0000001fff087819 */ /* 0x000fe40000011408 */
[----:B------:R-:W-:Y:S02]  /*0250*/  SHF.R.S32.HI R7, RZ, 0x1f, R7 ;  /* 0x0000001fff077819 */ /* 0x000fe40000011407 */
[----:B------:R-:W-:-:S02]  /*0260*/  LEA R16, P3, R18, UR6, 0x2 ;  /* 0x0000000612107c11 */ /* 0x000fc4000f8610ff */
[----:B------:R-:W-:Y:S02]  /*0270*/  IADD3.X R7, R8, R7, R13, P1, P2 ;  /* 0x0000000708077210 */ /* 0x000fe40000fe440d */
[----:B------:R-:W1:Y:S01]  /*0280*/  LDC.64 R12, c[0x0][0x230] ;  /* 0x00008c00ff0c7b82 */ /* 0x000e620000000a00 */
[C---:B------:R-:W-:Y:S02]  /*0290*/  ISETP.GE.AND P2, PT, R11.reuse, 0x240, PT ;  /* 0x000002400b00780c */ /* 0x040fe40003f46270 */
[----:B------:R-:W-:Y:S01]  /*02a0*/  ISETP.GT.AND P1, PT, R11, 0x23f, !P0 ;  /* 0x0000023f0b00780c */ /* 0x000fe20004724270 */
[----:B-----5:R-:W-:Y:S01]  /*02b0*/  IMAD.WIDE R24, R25, 0x4, R2 ;  /* 0x0000000419187825 */ /* 0x020fe200078e0202 */
[----:B------:R-:W-:Y:S02]  /*02c0*/  ISETP.LT.AND P4, PT, R0, 0x2600, !P2 ;  /* 0x000026000000780c */ /* 0x000fe40005781270 */
[----:B------:R-:W-:Y:S02]  /*02d0*/  CS2R R2, SRZ ;  /* 0x0000000000027805 */ /* 0x000fe4000001ff00 */
[----:B------:R-:W-:Y:S01]  /*02e0*/  LEA.HI.X R17, R18, UR7, R7, 0x2, P3 ;  /* 0x0000000712117c11 */ /* 0x000fe200098f1407 */
[----:B------:R-:W5:Y:S01]  /*02f0*/  LDC.64 R8, c[0x0][0x238] ;  /* 0x00008e00ff087b82 */ /* 0x000f620000000a00 */
[----:B------:R-:W-:Y:S01]  /*0300*/  HFMA2.MMA R7, -RZ, RZ, 0, 0 ;  /* 0x00000000ff077435 */ /* 0x000fe200000001ff */
[----:B----4-:R-:W-:Y:S01]  /*0310*/  IMAD.WIDE R22, R11, 0x4, R14 ;  /* 0x000000040b167825 */ /* 0x010fe200078e020e */
[----:B------:R-:W-:-:S03]  /*0320*/  CS2R R14, SRZ ;  /* 0x00000000000e7805 */ /* 0x000fc6000001ff00 */
[----:B------:R-:W4:Y:S04]  /*0330*/  @P1 LDG.E.64 R4, desc[UR4][R16.64+-0x2400] ;  /* 0xffdc000410041981 */ /* 0x000f28000c1e1b00 */
[----:B------:R-:W4:Y:S01]  /*0340*/  @P4 LDG.E.64 R2, desc[UR4][R24.64] ;  /* 0x0000000418024981 */ /* 0x000f22000c1e1b00 */
[----:B------:R-:W-:-:S03]  /*0350*/  IMAD.MOV.U32 R20, RZ, RZ, RZ ;  /* 0x000000ffff147224 */ /* 0x000fc600078e00ff */
[----:B------:R-:W4:Y:S01]  /*0360*/  @!P0 LDG.E.EL R7, desc[UR4][R22.64] ;  /* 0x0000000416078981 */ /* 0x000f22000c2e1900 */
[----:B-1----:R-:W-:-:S03]  /*0370*/  IMAD.WIDE R12, R11, 0x4, R12 ;  /* 0x000000040b0c7825 */ /* 0x002fc600078e020c */
[----:B------:R-:W4:Y:S01]  /*0380*/  @!P0 LDG.E.EL R14, desc[UR4][R22.64] ;  /* 0x00000004160e8981 */ /* 0x000f22000c2e1900 */
[----:B------:R-:W-:Y:S02]  /*0390*/  IMAD.MOV.U32 R18, RZ, RZ, RZ ;  /* 0x000000ffff127224 */ /* 0x000fe400078e00ff */
[----:B-----5:R-:W-:Y:S01]  /*03a0*/  IMAD.WIDE R8, R11, 0x4, R8 ;  /* 0x000000040b087825 */ /* 0x020fe200078e0208 */
[----:B------:R-:W-:Y:S01]  /*03b0*/  MOV R11, RZ ;  /* 0x000000ff000b7202 */ /* 0x000fe20000000f00 */
[----:B------:R-:W5:Y:S04]  /*03c0*/  @!P0 LDG.E.EL R20, desc[UR4][R12.64] ;  /* 0x000000040c148981 */ /* 0x000f68000c2e1900 */
[----:B------:R1:W5:Y:S04]  /*03d0*/  @!P0 LDG.E.EL R18, desc[UR4][R12.64] ;  /* 0x000000040c128981 */ /* 0x000368000c2e1900 */
[----:B------:R-:W5:Y:S04]  /*03e0*/  @!P0 LDG.E.EL R15, desc[UR4][R8.64] ;  /* 0x00000004080f8981 */ /* 0x000f68000c2e1900 */
[----:B------:R1:W5:Y:S01]  /*03f0*/  @!P0 LDG.E.EL R11, desc[UR4][R8.64] ;  /* 0x00000004080b8981 */ /* 0x000362000c2e1900 */
[----:B------:R-:W-:Y:S01]  /*0400*/  IMAD.MOV.U32 R21, RZ, RZ, 0x3e800000 ;  /* 0x3e800000ff157424 */ /* 0x000fe200078e00ff */
[----:B-1----:R-:W1:Y:S08]  /*0410*/  LDC.64 R12, c[0x0][0x240] ;  /* 0x00009000ff0c7b82 */ /* 0x002e700000000a00 */
[----:B0-----:R-:W0:Y:S01]  /*0420*/  LDC.64 R8, c[0x0][0x248] ;  /* 0x00009200ff087b82 */ /* 0x001e220000000a00 */
[----:B-1----:R-:W-:-:S04]  /*0430*/  IMAD.WIDE R12, R0, 0x4, R12 ;  /* 0x00000004000c7825 */ /* 0x002fc800078e020c */
[----:B0-----:R-:W-:-:S04]  /*0440*/  IMAD.WIDE R8, R0, 0x4, R8 ;  /* 0x0000000400087825 */ /* 0x001fc800078e0208 */
[----:B--2---:R-:W-:-:S04]  /*0450*/  FADD R6, R6, 9.9999997473787516356e-06 ;  /* 0x3727c5ac06067421 */ /* 0x004fc80000000000 */
[----:B------:R-:W0:Y:S01]  /*0460*/  MUFU.SQRT R16, R6 ;  /* 0x0000000600107308 */ /* 0x000e220000002000 */
[----:B---3--:R-:W-:-:S07]  /*0470*/  FADD R10, R10, 9.9999997473787516356e-06 ;  /* 0x3727c5ac0a0a7421 */ /* 0x008fce0000000000 */
[----:B------:R-:W1:Y:S01]  /*0480*/  MUFU.SQRT R17, R10 ;  /* 0x0000000a00117308 */ /* 0x000e620000002000 */
[C---:B0-----:R-:W-:Y:S02]  /*0490*/  FSETP.GT.AND P6, PT, R16.reuse, 8.50705917302346158658e+37, PT ;  /* 0x7e8000001000780b */ /* 0x041fe40003fc4000 */
[----:B------:R-:W-:Y:S02]  /*04a0*/  FSETP.GEU.AND P3, PT, R16, 1.175494350822287508e-38, PT ;  /* 0x008000001000780b */ /* 0x000fe40003f6e000 */
[----:B------:R-:W-:Y:S02]  /*04b0*/  FSEL R19, R21, 1, P6 ;  /* 0x3f80000015137808 */ /* 0x000fe40003000000 */
[----:B-1----:R-:W-:-:S07]  /*04c0*/  FSETP.GT.AND P5, PT, R17, 8.50705917302346158658e+37, PT ;  /* 0x7e8000001100780b */ /* 0x002fce0003fa4000 */
[----:B------:R-:W-:Y:S01]  /*04d0*/  @P6 FMUL R16, R16, 0.25 ;  /* 0x3e80000010106820 */ /* 0x000fe20000400000 */
[----:B------:R-:W-:-:S03]  /*04e0*/  FSETP.GEU.AND P6, PT, R17, 1.175494350822287508e-38, PT ;  /* 0x008000001100780b */ /* 0x000fc60003fce000 */
[----:B------:R-:W-:Y:S02]  /*04f0*/  @!P3 FMUL R16, R16, 16777216 ;  /* 0x4b8000001010b820 */ /* 0x000fe40000400000 */
[----:B------:R-:W-:-:S08]  /*0500*/  @P5 FMUL R17, R17, 0.25 ;  /* 0x3e80000011115820 */ /* 0x000fd00000400000 */
[----:B------:R-:W-:Y:S01]  /*0510*/  @!P6 FMUL R17, R17, 16777216 ;  /* 0x4b8000001111e820 */ /* 0x000fe20000400000 */
[----:B------:R-:W0:Y:S01]  /*0520*/  MUFU.RCP R16, R16 ;  /* 0x0000001000107308 */ /* 0x000e220000001000 */
[----:B------:R-:W-:-:S07]  /*0530*/  FSEL R6, R21, 1, P5 ;  /* 0x3f80000015067808 */ /* 0x000fce0002800000 */
[----:B------:R-:W1:Y:S01]  /*0540*/  MUFU.RCP R17, R17 ;  /* 0x0000001100117308 */ /* 0x000e620000001000 */
[----:B----4-:R-:W-:Y:S02]  /*0550*/  SEL R2, R2, RZ, P4 ;  /* 0x000000ff02027207 */ /* 0x010fe40002000000 */
[----:B------:R-:W-:Y:S01]  /*0560*/  SEL R3, R3, RZ, P4 ;  /* 0x000000ff03037207 */ /* 0x000fe20002000000 */
[----:B------:R-:W-:Y:S01]  /*0570*/  @!P3 FMUL R19, R19, 16777216 ;  /* 0x4b8000001313b820 */ /* 0x000fe20000400000 */
[----:B------:R-:W-:Y:S01]  /*0580*/  @P2 SEL R2, R4, RZ, P1 ;  /* 0x000000ff04022207 */ /* 0x000fe20000800000 */
[----:B------:R-:W-:Y:S01]  /*0590*/  @!P6 FMUL R6, R6, 16777216 ;  /* 0x4b8000000606e820 */ /* 0x000fe20000400000 */
[----:B------:R-:W-:Y:S01]  /*05a0*/  @P2 SEL R3, R5, RZ, P1 ;  /* 0x000000ff05032207 */ /* 0x000fe20000800000 */
[----:B0-----:R-:W-:Y:S02]  /*05b0*/  FMUL R16, R16, R19 ;  /* 0x0000001310107220 */ /* 0x001fe40000400000 */
[----:B------:R-:W-:-:S02]  /*05c0*/  FADD R7, R2, -R7 ;  /* 0x8000000702077221 */ /* 0x000fc40000000000 */
[----:B------:R-:W-:Y:S01]  /*05d0*/  FADD R14, R3, -R14 ;  /* 0x8000000e030e7221 */ /* 0x000fe20000000000 */
[----:B-1----:R-:W-:Y:S01]  /*05e0*/  FMUL R17, R17, R6 ;  /* 0x0000000611117220 */ /* 0x002fe20000400000 */
[----:B------:R-:W-:-:S03]  /*05f0*/  FMUL R16, R7, R16 ;  /* 0x0000001007107220 */ /* 0x000fc60000400000 */
[----:B------:R-:W-:Y:S01]  /*0600*/  FMUL R14, R14, R17 ;  /* 0x000000110e0e7220 */ /* 0x000fe20000400000 */
[----:B-----5:R-:W-:-:S03]  /*0610*/  FFMA R15, R16, R20, R15 ;  /* 0x00000014100f7223 */ /* 0x020fc6000000000f */
[----:B------:R-:W-:Y:S02]  /*0620*/  FFMA R11, R14, R18, R11 ;  /* 0x000000120e0b7223 */ /* 0x000fe4000000000b */
[----:B------:R-:W-:Y:S01]  /*0630*/  FSETP.GEU.AND P1, PT, R15, RZ, PT ;  /* 0x000000ff0f00720b */ /* 0x000fe20003f2e000 */
[----:B------:R0:W-:Y:S02]  /*0640*/  @!P0 STG.E.64 desc[UR4][R12.64], R2 ;  /* 0x000000020c008986 */ /* 0x0001e4000c101b04 */
[----:B------:R-:W-:Y:S02]  /*0650*/  FSETP.GEU.AND P2, PT, R11, RZ, PT ;  /* 0x000000ff0b00720b */ /* 0x000fe40003f4e000 */
[----:B------:R-:W-:Y:S02]  /*0660*/  FSEL R10, R15, RZ, P1 ;  /* 0x000000ff0f0a7208 */ /* 0x000fe40000800000 */
[----:B------:R-:W-:Y:S01]  /*0670*/  FSEL R11, R11, RZ, P2 ;  /* 0x000000ff0b0b7208 */ /* 0x000fe20001000000 */
[----:B0-----:R-:W-:Y:S08]  /*0680*/  @P0 EXIT ;  /* 0x000000000000094d */ /* 0x001ff00003800000 */
[----:B------:R-:W-:Y:S01]  /*0690*/  STG.E.64 desc[UR4][R8.64], R10 ;  /* 0x0000000a08007986 */ /* 0x000fe2000c101b04 */
[----:B------:R-:W-:Y:S05]  /*06a0*/  EXIT ;  /* 0x000000000000794d */ /* 0x000fea0003800000 */
.L_x_0:
[----:B------:R-:W-:-:S00]  /*06b0*/  BRA `(.L_x_0) ;  /* 0xfffffffc00fc7947 */ /* 0x000fc0000383ffff */
[----:B------:R-:W-:-:S00]  /*06c0*/  NOP ;  /* 0x0000000000007918 */ /* 0x000fc00000000000 */
        /* <DEDUP_REMOVED lines=11> */
.L_x_1:


//--------------------- .nv.global.init           --------------------------
	.section	.nv.global.init,"aw",@progbits
.nv.global.init:
	.type		_$_str,@object
	.size		_$_str,(_$_str_$_2 - _$_str)
_$_str:
        /*0000*/ 	.byte	0x5f, 0x5f, 0x43, 0x55, 0x44, 0x41, 0x5f, 0x46, 0x54, 0x5a, 0x00
	.type		_$_str_$_2,@object
	.size		_$_str_$_2,(.L_1 - _$_str_$_2)
_$_str_$_2:
        /*000b*/ 	.byte	0x5f, 0x5f, 0x43, 0x55, 0x44, 0x41, 0x5f, 0x50, 0x52, 0x45, 0x43, 0x5f, 0x53, 0x51, 0x52, 0x54
        /*001b*/ 	.byte	0x00
.L_1:


//--------------------- .nv.constant0.triton_poi_fused__native_batch_norm_legit_no_training_cat_relu_54 --------------------------
	.section	.nv.constant0.triton_poi_fused__native_batch_norm_legit_no_training_cat_relu_54,"a",@progbits
	.sectionflags	@""
	.align	4
.nv.constant0.triton_poi_fused__native_batch_norm_legit_no_training_cat_relu_54:
	.zero		596
